//
// Generated by NVIDIA NVVM Compiler
//
// Compiler Build ID: CL-36424714
// Cuda compilation tools, release 13.0, V13.0.88
// Based on NVVM 20.0.0
//

.version 9.0
.target sm_100
.address_size 64

	// .globl	_Z18findStartEndKernelPcP5PointS1_i
.const .align 4 .b8 dr[16] = {255, 255, 255, 255, 1};
.const .align 4 .b8 dc[16] = {0, 0, 0, 0, 0, 0, 0, 0, 255, 255, 255, 255, 1};

.visible .entry _Z18findStartEndKernelPcP5PointS1_i(
	.param .u64 .ptr .align 1 _Z18findStartEndKernelPcP5PointS1_i_param_0,
	.param .u64 .ptr .align 1 _Z18findStartEndKernelPcP5PointS1_i_param_1,
	.param .u64 .ptr .align 1 _Z18findStartEndKernelPcP5PointS1_i_param_2,
	.param .u32 _Z18findStartEndKernelPcP5PointS1_i_param_3
)
{
	.reg .pred 	%p<17>;
	.reg .b16 	%rs<8>;
	.reg .b32 	%r<26>;
	.reg .b64 	%rd<14>;

	ld.param.u64 	%rd6, [_Z18findStartEndKernelPcP5PointS1_i_param_0];
	ld.param.u64 	%rd7, [_Z18findStartEndKernelPcP5PointS1_i_param_1];
	ld.param.u64 	%rd8, [_Z18findStartEndKernelPcP5PointS1_i_param_2];
	ld.param.u32 	%r4, [_Z18findStartEndKernelPcP5PointS1_i_param_3];
	mov.u32 	%r5, %ctaid.x;
	mov.u32 	%r6, %ntid.x;
	mov.u32 	%r7, %tid.x;
	mad.lo.s32 	%r1, %r5, %r6, %r7;
	setp.ge.s32 	%p1, %r1, %r4;
	@%p1 bra 	$L__BB0_31;
	cvta.to.global.u64 	%rd9, %rd8;
	cvta.to.global.u64 	%rd10, %rd7;
	cvta.to.global.u64 	%rd1, %rd6;
	mul.lo.s32 	%r9, %r1, 42;
	cvt.s64.s32 	%rd2, %r9;
	mul.wide.s32 	%rd11, %r1, 8;
	add.s64 	%rd3, %rd9, %rd11;
	add.s64 	%rd4, %rd10, %rd11;
	mov.b32 	%r25, 0;
$L__BB0_2:
	mul.lo.s32 	%r10, %r25, 7;
	cvt.u64.u32 	%rd12, %r10;
	add.s64 	%rd13, %rd12, %rd2;
	add.s64 	%rd5, %rd1, %rd13;
	ld.global.u8 	%rs1, [%rd5];
	setp.eq.s16 	%p2, %rs1, 51;
	@%p2 bra 	$L__BB0_5;
	setp.ne.s16 	%p3, %rs1, 50;
	@%p3 bra 	$L__BB0_6;
	st.global.u32 	[%rd4], %r25;
	mov.b32 	%r12, 0;
	st.global.u32 	[%rd4+4], %r12;
	bra.uni 	$L__BB0_6;
$L__BB0_5:
	st.global.u32 	[%rd3], %r25;
	mov.b32 	%r11, 0;
	st.global.u32 	[%rd3+4], %r11;
$L__BB0_6:
	ld.global.u8 	%rs2, [%rd5+1];
	setp.eq.s16 	%p4, %rs2, 50;
	@%p4 bra 	$L__BB0_9;
	setp.ne.s16 	%p5, %rs2, 51;
	@%p5 bra 	$L__BB0_10;
	st.global.u32 	[%rd3], %r25;
	mov.b32 	%r13, 1;
	st.global.u32 	[%rd3+4], %r13;
	bra.uni 	$L__BB0_10;
$L__BB0_9:
	st.global.u32 	[%rd4], %r25;
	mov.b32 	%r14, 1;
	st.global.u32 	[%rd4+4], %r14;
$L__BB0_10:
	ld.global.u8 	%rs3, [%rd5+2];
	setp.eq.s16 	%p6, %rs3, 50;
	@%p6 bra 	$L__BB0_13;
	setp.ne.s16 	%p7, %rs3, 51;
	@%p7 bra 	$L__BB0_14;
	st.global.u32 	[%rd3], %r25;
	mov.b32 	%r15, 2;
	st.global.u32 	[%rd3+4], %r15;
	bra.uni 	$L__BB0_14;
$L__BB0_13:
	st.global.u32 	[%rd4], %r25;
	mov.b32 	%r16, 2;
	st.global.u32 	[%rd4+4], %r16;
$L__BB0_14:
	ld.global.u8 	%rs4, [%rd5+3];
	setp.eq.s16 	%p8, %rs4, 50;
	@%p8 bra 	$L__BB0_17;
	setp.ne.s16 	%p9, %rs4, 51;
	@%p9 bra 	$L__BB0_18;
	st.global.u32 	[%rd3], %r25;
	mov.b32 	%r17, 3;
	st.global.u32 	[%rd3+4], %r17;
	bra.uni 	$L__BB0_18;
$L__BB0_17:
	st.global.u32 	[%rd4], %r25;
	mov.b32 	%r18, 3;
	st.global.u32 	[%rd4+4], %r18;
$L__BB0_18:
	ld.global.u8 	%rs5, [%rd5+4];
	setp.eq.s16 	%p10, %rs5, 50;
	@%p10 bra 	$L__BB0_21;
	setp.ne.s16 	%p11, %rs5, 51;
	@%p11 bra 	$L__BB0_22;
	st.global.u32 	[%rd3], %r25;
	mov.b32 	%r19, 4;
	st.global.u32 	[%rd3+4], %r19;
	bra.uni 	$L__BB0_22;
$L__BB0_21:
	st.global.u32 	[%rd4], %r25;
	mov.b32 	%r20, 4;
	st.global.u32 	[%rd4+4], %r20;
$L__BB0_22:
	ld.global.u8 	%rs6, [%rd5+5];
	setp.eq.s16 	%p12, %rs6, 50;
	@%p12 bra 	$L__BB0_25;
	setp.ne.s16 	%p13, %rs6, 51;
	@%p13 bra 	$L__BB0_26;
	st.global.u32 	[%rd3], %r25;
	mov.b32 	%r21, 5;
	st.global.u32 	[%rd3+4], %r21;
	bra.uni 	$L__BB0_26;
$L__BB0_25:
	st.global.u32 	[%rd4], %r25;
	mov.b32 	%r22, 5;
	st.global.u32 	[%rd4+4], %r22;
$L__BB0_26:
	ld.global.u8 	%rs7, [%rd5+6];
	setp.eq.s16 	%p14, %rs7, 50;
	@%p14 bra 	$L__BB0_29;
	setp.ne.s16 	%p15, %rs7, 51;
	@%p15 bra 	$L__BB0_30;
	st.global.u32 	[%rd3], %r25;
	mov.b32 	%r23, 6;
	st.global.u32 	[%rd3+4], %r23;
	bra.uni 	$L__BB0_30;
$L__BB0_29:
	st.global.u32 	[%rd4], %r25;
	mov.b32 	%r24, 6;
	st.global.u32 	[%rd4+4], %r24;
$L__BB0_30:
	add.s32 	%r25, %r25, 1;
	setp.ne.s32 	%p16, %r25, 6;
	@%p16 bra 	$L__BB0_2;
$L__BB0_31:
	ret;

}
	// .globl	_Z17numberNodesKernelPcPiS0_
.visible .entry _Z17numberNodesKernelPcPiS0_(
	.param .u64 .ptr .align 1 _Z17numberNodesKernelPcPiS0__param_0,
	.param .u64 .ptr .align 1 _Z17numberNodesKernelPcPiS0__param_1,
	.param .u64 .ptr .align 1 _Z17numberNodesKernelPcPiS0__param_2
)
{
	.reg .pred 	%p<3>;
	.reg .b16 	%rs<2>;
	.reg .b32 	%r<7>;
	.reg .b64 	%rd<11>;

	ld.param.u64 	%rd2, [_Z17numberNodesKernelPcPiS0__param_0];
	ld.param.u64 	%rd3, [_Z17numberNodesKernelPcPiS0__param_1];
	ld.param.u64 	%rd4, [_Z17numberNodesKernelPcPiS0__param_2];
	mov.u32 	%r2, %ctaid.x;
	mov.u32 	%r3, %ntid.x;
	mov.u32 	%r4, %tid.x;
	mad.lo.s32 	%r1, %r2, %r3, %r4;
	setp.gt.s32 	%p1, %r1, 41;
	@%p1 bra 	$L__BB1_3;
	cvta.to.global.u64 	%rd5, %rd3;
	cvta.to.global.u64 	%rd6, %rd2;
	cvt.s64.s32 	%rd7, %r1;
	mul.wide.s32 	%rd8, %r1, 4;
	add.s64 	%rd1, %rd5, %rd8;
	mov.b32 	%r5, -1;
	st.global.u32 	[%rd1], %r5;
	add.s64 	%rd9, %rd6, %rd7;
	ld.global.u8 	%rs1, [%rd9];
	setp.eq.s16 	%p2, %rs1, 35;
	@%p2 bra 	$L__BB1_3;
	cvta.to.global.u64 	%rd10, %rd4;
	atom.global.add.u32 	%r6, [%rd10], 1;
	st.global.u32 	[%rd1], %r6;
$L__BB1_3:
	ret;

}
	// .globl	_Z9bfsKernelPcPi5PointS1_PbPS1_P4NodeS0_S2_
.visible .entry _Z9bfsKernelPcPi5PointS1_PbPS1_P4NodeS0_S2_(
	.param .u64 .ptr .align 1 _Z9bfsKernelPcPi5PointS1_PbPS1_P4NodeS0_S2__param_0,
	.param .u64 .ptr .align 1 _Z9bfsKernelPcPi5PointS1_PbPS1_P4NodeS0_S2__param_1,
	.param .align 4 .b8 _Z9bfsKernelPcPi5PointS1_PbPS1_P4NodeS0_S2__param_2[8],
	.param .align 4 .b8 _Z9bfsKernelPcPi5PointS1_PbPS1_P4NodeS0_S2__param_3[8],
	.param .u64 .ptr .align 1 _Z9bfsKernelPcPi5PointS1_PbPS1_P4NodeS0_S2__param_4,
	.param .u64 .ptr .align 1 _Z9bfsKernelPcPi5PointS1_PbPS1_P4NodeS0_S2__param_5,
	.param .u64 .ptr .align 1 _Z9bfsKernelPcPi5PointS1_PbPS1_P4NodeS0_S2__param_6,
	.param .u64 .ptr .align 1 _Z9bfsKernelPcPi5PointS1_PbPS1_P4NodeS0_S2__param_7,
	.param .u64 .ptr .align 1 _Z9bfsKernelPcPi5PointS1_PbPS1_P4NodeS0_S2__param_8
)
{
	.reg .pred 	%p<29>;
	.reg .b16 	%rs<14>;
	.reg .b32 	%r<43>;
	.reg .b64 	%rd<57>;

	ld.param.u32 	%r21, [_Z9bfsKernelPcPi5PointS1_PbPS1_P4NodeS0_S2__param_3+4];
	ld.param.u32 	%r20, [_Z9bfsKernelPcPi5PointS1_PbPS1_P4NodeS0_S2__param_3];
	ld.param.u64 	%rd12, [_Z9bfsKernelPcPi5PointS1_PbPS1_P4NodeS0_S2__param_0];
	ld.param.u64 	%rd13, [_Z9bfsKernelPcPi5PointS1_PbPS1_P4NodeS0_S2__param_1];
	ld.param.u64 	%rd14, [_Z9bfsKernelPcPi5PointS1_PbPS1_P4NodeS0_S2__param_4];
	ld.param.u64 	%rd15, [_Z9bfsKernelPcPi5PointS1_PbPS1_P4NodeS0_S2__param_5];
	ld.param.u64 	%rd16, [_Z9bfsKernelPcPi5PointS1_PbPS1_P4NodeS0_S2__param_6];
	ld.param.u64 	%rd17, [_Z9bfsKernelPcPi5PointS1_PbPS1_P4NodeS0_S2__param_7];
	ld.param.u64 	%rd11, [_Z9bfsKernelPcPi5PointS1_PbPS1_P4NodeS0_S2__param_8];
	cvta.to.global.u64 	%rd1, %rd15;
	cvta.to.global.u64 	%rd2, %rd13;
	cvta.to.global.u64 	%rd3, %rd12;
	cvta.to.global.u64 	%rd4, %rd14;
	cvta.to.global.u64 	%rd5, %rd16;
	cvta.to.global.u64 	%rd6, %rd17;
	mov.u32 	%r22, %ctaid.x;
	mov.u32 	%r23, %ntid.x;
	mov.u32 	%r24, %tid.x;
	mad.lo.s32 	%r1, %r22, %r23, %r24;
	ld.global.u32 	%r25, [%rd6];
	setp.ge.s32 	%p1, %r1, %r25;
	@%p1 bra 	$L__BB2_23;
	mul.wide.s32 	%rd18, %r1, 12;
	add.s64 	%rd19, %rd5, %rd18;
	ld.global.u32 	%r2, [%rd19];
	ld.global.u32 	%r26, [%rd19+4];
	setp.ne.s32 	%p2, %r2, %r20;
	setp.ne.s32 	%p3, %r26, %r21;
	or.pred  	%p4, %p2, %p3;
	@%p4 bra 	$L__BB2_3;
	cvta.to.global.u64 	%rd56, %rd11;
	mov.b16 	%rs13, 1;
	st.global.u8 	[%rd56], %rs13;
	bra.uni 	$L__BB2_23;
$L__BB2_3:
	ld.const.u32 	%r27, [dr];
	add.s32 	%r4, %r27, %r2;
	ld.const.u32 	%r28, [dc];
	add.s32 	%r5, %r28, %r26;
	setp.gt.u32 	%p5, %r4, 5;
	setp.gt.u32 	%p6, %r5, 6;
	or.pred  	%p7, %p5, %p6;
	@%p7 bra 	$L__BB2_8;
	mad.lo.s32 	%r6, %r4, 7, %r5;
	cvt.u64.u32 	%rd20, %r6;
	add.s64 	%rd7, %rd4, %rd20;
	ld.global.u8 	%rs1, [%rd7];
	setp.ne.s16 	%p8, %rs1, 0;
	@%p8 bra 	$L__BB2_8;
	add.s64 	%rd22, %rd3, %rd20;
	ld.global.u8 	%rs2, [%rd22];
	setp.eq.s16 	%p9, %rs2, 35;
	@%p9 bra 	$L__BB2_8;
	atom.global.add.u32 	%r7, [%rd6], 1;
	setp.gt.s32 	%p10, %r7, 41;
	@%p10 bra 	$L__BB2_8;
	mul.wide.u32 	%rd23, %r6, 4;
	add.s64 	%rd24, %rd2, %rd23;
	ld.global.u32 	%r30, [%rd24];
	mul.wide.s32 	%rd25, %r7, 12;
	add.s64 	%rd26, %rd5, %rd25;
	st.global.u32 	[%rd26], %r4;
	st.global.u32 	[%rd26+4], %r5;
	st.global.u32 	[%rd26+8], %r30;
	mov.b16 	%rs3, 1;
	st.global.u8 	[%rd7], %rs3;
	mul.wide.u32 	%rd27, %r6, 8;
	add.s64 	%rd28, %rd1, %rd27;
	st.global.u32 	[%rd28], %r2;
	st.global.u32 	[%rd28+4], %r26;
$L__BB2_8:
	ld.const.u32 	%r31, [dr+4];
	add.s32 	%r8, %r31, %r2;
	ld.const.u32 	%r32, [dc+4];
	add.s32 	%r9, %r32, %r26;
	setp.gt.u32 	%p11, %r8, 5;
	setp.gt.u32 	%p12, %r9, 6;
	or.pred  	%p13, %p11, %p12;
	@%p13 bra 	$L__BB2_13;
	mad.lo.s32 	%r10, %r8, 7, %r9;
	cvt.u64.u32 	%rd29, %r10;
	add.s64 	%rd8, %rd4, %rd29;
	ld.global.u8 	%rs4, [%rd8];
	setp.ne.s16 	%p14, %rs4, 0;
	@%p14 bra 	$L__BB2_13;
	add.s64 	%rd31, %rd3, %rd29;
	ld.global.u8 	%rs5, [%rd31];
	setp.eq.s16 	%p15, %rs5, 35;
	@%p15 bra 	$L__BB2_13;
	atom.global.add.u32 	%r11, [%rd6], 1;
	setp.gt.s32 	%p16, %r11, 41;
	@%p16 bra 	$L__BB2_13;
	mul.wide.u32 	%rd32, %r10, 4;
	add.s64 	%rd33, %rd2, %rd32;
	ld.global.u32 	%r34, [%rd33];
	mul.wide.s32 	%rd34, %r11, 12;
	add.s64 	%rd35, %rd5, %rd34;
	st.global.u32 	[%rd35], %r8;
	st.global.u32 	[%rd35+4], %r9;
	st.global.u32 	[%rd35+8], %r34;
	mov.b16 	%rs6, 1;
	st.global.u8 	[%rd8], %rs6;
	mul.wide.u32 	%rd36, %r10, 8;
	add.s64 	%rd37, %rd1, %rd36;
	st.global.u32 	[%rd37], %r2;
	st.global.u32 	[%rd37+4], %r26;
$L__BB2_13:
	ld.const.u32 	%r35, [dr+8];
	add.s32 	%r12, %r35, %r2;
	ld.const.u32 	%r36, [dc+8];
	add.s32 	%r13, %r36, %r26;
	setp.gt.u32 	%p17, %r12, 5;
	setp.gt.u32 	%p18, %r13, 6;
	or.pred  	%p19, %p17, %p18;
	@%p19 bra 	$L__BB2_18;
	mad.lo.s32 	%r14, %r12, 7, %r13;
	cvt.u64.u32 	%rd38, %r14;
	add.s64 	%rd9, %rd4, %rd38;
	ld.global.u8 	%rs7, [%rd9];
	setp.ne.s16 	%p20, %rs7, 0;
	@%p20 bra 	$L__BB2_18;
	add.s64 	%rd40, %rd3, %rd38;
	ld.global.u8 	%rs8, [%rd40];
	setp.eq.s16 	%p21, %rs8, 35;
	@%p21 bra 	$L__BB2_18;
	atom.global.add.u32 	%r15, [%rd6], 1;
	setp.gt.s32 	%p22, %r15, 41;
	@%p22 bra 	$L__BB2_18;
	mul.wide.u32 	%rd41, %r14, 4;
	add.s64 	%rd42, %rd2, %rd41;
	ld.global.u32 	%r38, [%rd42];
	mul.wide.s32 	%rd43, %r15, 12;
	add.s64 	%rd44, %rd5, %rd43;
	st.global.u32 	[%rd44], %r12;
	st.global.u32 	[%rd44+4], %r13;
	st.global.u32 	[%rd44+8], %r38;
	mov.b16 	%rs9, 1;
	st.global.u8 	[%rd9], %rs9;
	mul.wide.u32 	%rd45, %r14, 8;
	add.s64 	%rd46, %rd1, %rd45;
	st.global.u32 	[%rd46], %r2;
	st.global.u32 	[%rd46+4], %r26;
$L__BB2_18:
	ld.const.u32 	%r39, [dr+12];
	add.s32 	%r16, %r39, %r2;
	ld.const.u32 	%r40, [dc+12];
	add.s32 	%r17, %r40, %r26;
	setp.gt.u32 	%p23, %r16, 5;
	setp.gt.u32 	%p24, %r17, 6;
	or.pred  	%p25, %p23, %p24;
	@%p25 bra 	$L__BB2_23;
	mad.lo.s32 	%r18, %r16, 7, %r17;
	cvt.u64.u32 	%rd47, %r18;
	add.s64 	%rd10, %rd4, %rd47;
	ld.global.u8 	%rs10, [%rd10];
	setp.ne.s16 	%p26, %rs10, 0;
	@%p26 bra 	$L__BB2_23;
	add.s64 	%rd49, %rd3, %rd47;
	ld.global.u8 	%rs11, [%rd49];
	setp.eq.s16 	%p27, %rs11, 35;
	@%p27 bra 	$L__BB2_23;
	atom.global.add.u32 	%r19, [%rd6], 1;
	setp.gt.s32 	%p28, %r19, 41;
	@%p28 bra 	$L__BB2_23;
	mul.wide.u32 	%rd50, %r18, 4;
	add.s64 	%rd51, %rd2, %rd50;
	ld.global.u32 	%r42, [%rd51];
	mul.wide.s32 	%rd52, %r19, 12;
	add.s64 	%rd53, %rd5, %rd52;
	st.global.u32 	[%rd53], %r16;
	st.global.u32 	[%rd53+4], %r17;
	st.global.u32 	[%rd53+8], %r42;
	mov.b16 	%rs12, 1;
	st.global.u8 	[%rd10], %rs12;
	mul.wide.u32 	%rd54, %r18, 8;
	add.s64 	%rd55, %rd1, %rd54;
	st.global.u32 	[%rd55], %r2;
	st.global.u32 	[%rd55+4], %r26;
$L__BB2_23:
	ret;

}


// ===== COMPILED SASS (sm_100) =====

	.target	sm_100

	.elftype	@"ET_EXEC"


//--------------------- .note.nv.tkinfo           --------------------------
	.section	.note.nv.tkinfo,"",@"SHT_NOTE"
	.sectionflags	@"SHF_NOTE_NV_TKINFO"
	.tkinfo
        /*0018*/ 	.word	0x00000002
        /*0030*/ 	.string	""
        /*0030*/ 	.string	"ptxas"
        /*0030*/ 	.string	"Cuda compilation tools, release 13.0, V13.0.88"
        /*0030*/ 	.string	"Build cuda_13.0.r13.0/compiler.36424714_0"
        /*0030*/ 	.string	"-arch sm_100 -m 64 "



//--------------------- .note.nv.cuinfo           --------------------------
	.section	.note.nv.cuinfo,"",@"SHT_NOTE"
	.sectionflags	@"SHF_NOTE_NV_CUINFO"
        /*0018*/ 	.short	0x0002
        /*001a*/ 	.short	0x0064
        /*001c*/ 	.short	0x0082
	.zero		2


//--------------------- .nv.info                  --------------------------
	.section	.nv.info,"",@"SHT_CUDA_INFO"
	.align	4


	//----- nvinfo : EIATTR_REGCOUNT
	.align		4
        /*0000*/ 	.byte	0x04, 0x2f
        /*0002*/ 	.short	(.L_3 - .L_2)
	.align		4
.L_2:
        /*0004*/ 	.word	index@(_Z18findStartEndKernelPcP5PointS1_i)
        /*0008*/ 	.word	0x0000000e


	//----- nvinfo : EIATTR_FRAME_SIZE
	.align		4
.L_3:
        /*000c*/ 	.byte	0x04, 0x11
        /*000e*/ 	.short	(.L_5 - .L_4)
	.align		4
.L_4:
        /*0010*/ 	.word	index@(_Z18findStartEndKernelPcP5PointS1_i)
        /*0014*/ 	.word	0x00000000


	//----- nvinfo : EIATTR_REGCOUNT
	.align		4
.L_5:
        /*0018*/ 	.byte	0x04, 0x2f
        /*001a*/ 	.short	(.L_7 - .L_6)
	.align		4
.L_6:
        /*001c*/ 	.word	index@(_Z17numberNodesKernelPcPiS0_)
        /*0020*/ 	.word	0x0000000c


	//----- nvinfo : EIATTR_FRAME_SIZE
	.align		4
.L_7:
        /*0024*/ 	.byte	0x04, 0x11
        /*0026*/ 	.short	(.L_9 - .L_8)
	.align		4
.L_8:
        /*0028*/ 	.word	index@(_Z17numberNodesKernelPcPiS0_)
        /*002c*/ 	.word	0x00000000


	//----- nvinfo : EIATTR_REGCOUNT
	.align		4
.L_9:
        /*0030*/ 	.byte	0x04, 0x2f
        /*0032*/ 	.short	(.L_11 - .L_10)
	.align		4
.L_10:
        /*0034*/ 	.word	index@(_Z9bfsKernelPcPi5PointS1_PbPS1_P4NodeS0_S2_)
        /*0038*/ 	.word	0x00000015


	//----- nvinfo : EIATTR_FRAME_SIZE
	.align		4
.L_11:
        /*003c*/ 	.byte	0x04, 0x11
        /*003e*/ 	.short	(.L_13 - .L_12)
	.align		4
.L_12:
        /*0040*/ 	.word	index@(_Z9bfsKernelPcPi5PointS1_PbPS1_P4NodeS0_S2_)
        /*0044*/ 	.word	0x00000000


	//----- nvinfo : EIATTR_MIN_STACK_SIZE
	.align		4
.L_13:
        /*0048*/ 	.byte	0x04, 0x12
        /*004a*/ 	.short	(.L_15 - .L_14)
	.align		4
.L_14:
        /*004c*/ 	.word	index@(_Z9bfsKernelPcPi5PointS1_PbPS1_P4NodeS0_S2_)
        /*0050*/ 	.word	0x00000000


	//----- nvinfo : EIATTR_MIN_STACK_SIZE
	.align		4
.L_15:
        /*0054*/ 	.byte	0x04, 0x12
        /*0056*/ 	.short	(.L_17 - .L_16)
	.align		4
.L_16:
        /*0058*/ 	.word	index@(_Z17numberNodesKernelPcPiS0_)
        /*005c*/ 	.word	0x00000000


	//----- nvinfo : EIATTR_MIN_STACK_SIZE
	.align		4
.L_17:
        /*0060*/ 	.byte	0x04, 0x12
        /*0062*/ 	.short	(.L_19 - .L_18)
	.align		4
.L_18:
        /*0064*/ 	.word	index@(_Z18findStartEndKernelPcP5PointS1_i)
        /*0068*/ 	.word	0x00000000
.L_19:


//--------------------- .nv.compat                --------------------------
	.section	.nv.compat,"",@"SHT_CUDA_COMPAT_INFO"
	.align	4
        /*0000*/ 	.byte	0x02, 0x09, 0x00, 0x00, 0x02, 0x02, 0x01, 0x00, 0x02, 0x05, 0x05, 0x00, 0x03, 0x07, 0x01, 0x01
        /*0010*/ 	.byte	0x02, 0x03, 0x00, 0x00, 0x02, 0x06, 0x01, 0x00, 0x04, 0x0b, 0x08, 0x00, 0x09, 0x00, 0x00, 0x00
        /*0020*/ 	.byte	0x00, 0x00, 0x00, 0x00


//--------------------- .nv.info._Z9bfsKernelPcPi5PointS1_PbPS1_P4NodeS0_S2_ --------------------------
	.section	.nv.info._Z9bfsKernelPcPi5PointS1_PbPS1_P4NodeS0_S2_,"",@"SHT_CUDA_INFO"
	.sectionflags	@""
	.align	4


	//----- nvinfo : EIATTR_CUDA_API_VERSION
	.align		4
        /*0000*/ 	.byte	0x04, 0x37
        /*0002*/ 	.short	(.L_21 - .L_20)
.L_20:
        /*0004*/ 	.word	0x00000082


	//----- nvinfo : EIATTR_KPARAM_INFO
	.align		4
.L_21:
        /*0008*/ 	.byte	0x04, 0x17
        /*000a*/ 	.short	(.L_23 - .L_22)
.L_22:
        /*000c*/ 	.word	0x00000000
        /*0010*/ 	.short	0x0008
        /*0012*/ 	.short	0x0040
        /*0014*/ 	.byte	0x00, 0xf5, 0x21, 0x00


	//----- nvinfo : EIATTR_KPARAM_INFO
	.align		4
.L_23:
        /*0018*/ 	.byte	0x04, 0x17
        /*001a*/ 	.short	(.L_25 - .L_24)
.L_24:
        /*001c*/ 	.word	0x00000000
        /*0020*/ 	.short	0x0007
        /*0022*/ 	.short	0x0038
        /*0024*/ 	.byte	0x00, 0xf5, 0x21, 0x00


	//----- nvinfo : EIATTR_KPARAM_INFO
	.align		4
.L_25:
        /*0028*/ 	.byte	0x04, 0x17
        /*002a*/ 	.short	(.L_27 - .L_26)
.L_26:
        /*002c*/ 	.word	0x00000000
        /*0030*/ 	.short	0x0006
        /*0032*/ 	.short	0x0030
        /*0034*/ 	.byte	0x00, 0xf5, 0x21, 0x00


	//----- nvinfo : EIATTR_KPARAM_INFO
	.align		4
.L_27:
        /*0038*/ 	.byte	0x04, 0x17
        /*003a*/ 	.short	(.L_29 - .L_28)
.L_28:
        /*003c*/ 	.word	0x00000000
        /*0040*/ 	.short	0x0005
        /*0042*/ 	.short	0x0028
        /*0044*/ 	.byte	0x00, 0xf5, 0x21, 0x00


	//----- nvinfo : EIATTR_KPARAM_INFO
	.align		4
.L_29:
        /*0048*/ 	.byte	0x04, 0x17
        /*004a*/ 	.short	(.L_31 - .L_30)
.L_30:
        /*004c*/ 	.word	0x00000000
        /*0050*/ 	.short	0x0004
        /*0052*/ 	.short	0x0020
        /*0054*/ 	.byte	0x00, 0xf5, 0x21, 0x00


	//----- nvinfo : EIATTR_KPARAM_INFO
	.align		4
.L_31:
        /*0058*/ 	.byte	0x04, 0x17
        /*005a*/ 	.short	(.L_33 - .L_32)
.L_32:
        /*005c*/ 	.word	0x00000000
        /*0060*/ 	.short	0x0003
        /*0062*/ 	.short	0x0018
        /*0064*/ 	.byte	0x00, 0xf0, 0x21, 0x00


	//----- nvinfo : EIATTR_KPARAM_INFO
	.align		4
.L_33:
        /*0068*/ 	.byte	0x04, 0x17
        /*006a*/ 	.short	(.L_35 - .L_34)
.L_34:
        /*006c*/ 	.word	0x00000000
        /*0070*/ 	.short	0x0002
        /*0072*/ 	.short	0x0010
        /*0074*/ 	.byte	0x00, 0xf0, 0x21, 0x00


	//----- nvinfo : EIATTR_KPARAM_INFO
	.align		4
.L_35:
        /*0078*/ 	.byte	0x04, 0x17
        /*007a*/ 	.short	(.L_37 - .L_36)
.L_36:
        /*007c*/ 	.word	0x00000000
        /*0080*/ 	.short	0x0001
        /*0082*/ 	.short	0x0008
        /*0084*/ 	.byte	0x00, 0xf5, 0x21, 0x00


	//----- nvinfo : EIATTR_KPARAM_INFO
	.align		4
.L_37:
        /*0088*/ 	.byte	0x04, 0x17
        /*008a*/ 	.short	(.L_39 - .L_38)
.L_38:
        /*008c*/ 	.word	0x00000000
        /*0090*/ 	.short	0x0000
        /*0092*/ 	.short	0x0000
        /*0094*/ 	.byte	0x00, 0xf5, 0x21, 0x00


	//----- nvinfo : EIATTR_SPARSE_MMA_MASK
	.align		4
.L_39:
        /*0098*/ 	.byte	0x03, 0x50
        /*009a*/ 	.short	0x0000


	//----- nvinfo : EIATTR_MAXREG_COUNT
	.align		4
        /*009c*/ 	.byte	0x03, 0x1b
        /*009e*/ 	.short	0x00ff


	//----- nvinfo : EIATTR_MERCURY_ISA_VERSION
	.align		4
        /*00a0*/ 	.byte	0x03, 0x5f
        /*00a2*/ 	.short	0x0101


	//----- nvinfo : EIATTR_INT_WARP_WIDE_INSTR_OFFSETS
	.align		4
        /*00a4*/ 	.byte	0x04, 0x31
        /*00a6*/ 	.short	(.L_41 - .L_40)


	//   ....[0]....
.L_40:
        /*00a8*/ 	.word	0x000002b0


	//   ....[1]....
        /*00ac*/ 	.word	0x00000330


	//   ....[2]....
        /*00b0*/ 	.word	0x000005b0


	//   ....[3]....
        /*00b4*/ 	.word	0x00000630


	//   ....[4]....
        /*00b8*/ 	.word	0x000008b0


	//   ....[5]....
        /*00bc*/ 	.word	0x00000930


	//   ....[6]....
        /*00c0*/ 	.word	0x00000ba0


	//   ....[7]....
        /*00c4*/ 	.word	0x00000c20


	//----- nvinfo : EIATTR_VRC_CTA_INIT_COUNT
	.align		4
.L_41:
        /*00c8*/ 	.byte	0x02, 0x4a
	.zero		1
	.zero		1


	//----- nvinfo : EIATTR_EXIT_INSTR_OFFSETS
	.align		4
        /*00cc*/ 	.byte	0x04, 0x1c
        /*00ce*/ 	.short	(.L_43 - .L_42)


	//   ....[0]....
.L_42:
        /*00d0*/ 	.word	0x00000090


	//   ....[1]....
        /*00d4*/ 	.word	0x00000140


	//   ....[2]....
        /*00d8*/ 	.word	0x00000ab0


	//   ....[3]....
        /*00dc*/ 	.word	0x00000b20


	//   ....[4]....
        /*00e0*/ 	.word	0x00000b80


	//   ....[5]....
        /*00e4*/ 	.word	0x00000c50


	//   ....[6]....
        /*00e8*/ 	.word	0x00000d30


	//----- nvinfo : EIATTR_CRS_STACK_SIZE
	.align		4
.L_43:
        /*00ec*/ 	.byte	0x04, 0x1e
        /*00ee*/ 	.short	(.L_45 - .L_44)
.L_44:
        /*00f0*/ 	.word	0x00000000


	//----- nvinfo : EIATTR_CBANK_PARAM_SIZE
	.align		4
.L_45:
        /*00f4*/ 	.byte	0x03, 0x19
        /*00f6*/ 	.short	0x0048


	//----- nvinfo : EIATTR_PARAM_CBANK
	.align		4
        /*00f8*/ 	.byte	0x04, 0x0a
        /*00fa*/ 	.short	(.L_47 - .L_46)
	.align		4
.L_46:
        /*00fc*/ 	.word	index@(.nv.constant0._Z9bfsKernelPcPi5PointS1_PbPS1_P4NodeS0_S2_)
        /*0100*/ 	.short	0x0380
        /*0102*/ 	.short	0x0048


	//----- nvinfo : EIATTR_SW_WAR
	.align		4
.L_47:
        /*0104*/ 	.byte	0x04, 0x36
        /*0106*/ 	.short	(.L_49 - .L_48)
.L_48:
        /*0108*/ 	.word	0x00000008
.L_49:


//--------------------- .nv.info._Z17numberNodesKernelPcPiS0_ --------------------------
	.section	.nv.info._Z17numberNodesKernelPcPiS0_,"",@"SHT_CUDA_INFO"
	.sectionflags	@""
	.align	4


	//----- nvinfo : EIATTR_CUDA_API_VERSION
	.align		4
        /*0000*/ 	.byte	0x04, 0x37
        /*0002*/ 	.short	(.L_51 - .L_50)
.L_50:
        /*0004*/ 	.word	0x00000082


	//----- nvinfo : EIATTR_KPARAM_INFO
	.align		4
.L_51:
        /*0008*/ 	.byte	0x04, 0x17
        /*000a*/ 	.short	(.L_53 - .L_52)
.L_52:
        /*000c*/ 	.word	0x00000000
        /*0010*/ 	.short	0x0002
        /*0012*/ 	.short	0x0010
        /*0014*/ 	.byte	0x00, 0xf5, 0x21, 0x00


	//----- nvinfo : EIATTR_KPARAM_INFO
	.align		4
.L_53:
        /*0018*/ 	.byte	0x04, 0x17
        /*001a*/ 	.short	(.L_55 - .L_54)
.L_54:
        /*001c*/ 	.word	0x00000000
        /*0020*/ 	.short	0x0001
        /*0022*/ 	.short	0x0008
        /*0024*/ 	.byte	0x00, 0xf5, 0x21, 0x00


	//----- nvinfo : EIATTR_KPARAM_INFO
	.align		4
.L_55:
        /*0028*/ 	.byte	0x04, 0x17
        /*002a*/ 	.short	(.L_57 - .L_56)
.L_56:
        /*002c*/ 	.word	0x00000000
        /*0030*/ 	.short	0x0000
        /*0032*/ 	.short	0x0000
        /*0034*/ 	.byte	0x00, 0xf5, 0x21, 0x00


	//----- nvinfo : EIATTR_SPARSE_MMA_MASK
	.align		4
.L_57:
        /*0038*/ 	.byte	0x03, 0x50
        /*003a*/ 	.short	0x0000


	//----- nvinfo : EIATTR_MAXREG_COUNT
	.align		4
        /*003c*/ 	.byte	0x03, 0x1b
        /*003e*/ 	.short	0x00ff


	//----- nvinfo : EIATTR_MERCURY_ISA_VERSION
	.align		4
        /*0040*/ 	.byte	0x03, 0x5f
        /*0042*/ 	.short	0x0101


	//----- nvinfo : EIATTR_INT_WARP_WIDE_INSTR_OFFSETS
	.align		4
        /*0044*/ 	.byte	0x04, 0x31
        /*0046*/ 	.short	(.L_59 - .L_58)


	//   ....[0]....
.L_58:
        /*0048*/ 	.word	0x00000130


	//   ....[1]....
        /*004c*/ 	.word	0x000001c0


	//----- nvinfo : EIATTR_VRC_CTA_INIT_COUNT
	.align		4
.L_59:
        /*0050*/ 	.byte	0x02, 0x4a
	.zero		1
	.zero		1


	//----- nvinfo : EIATTR_EXIT_INSTR_OFFSETS
	.align		4
        /*0054*/ 	.byte	0x04, 0x1c
        /*0056*/ 	.short	(.L_61 - .L_60)


	//   ....[0]....
.L_60:
        /*0058*/ 	.word	0x00000060


	//   ....[1]....
        /*005c*/ 	.word	0x00000110


	//   ....[2]....
        /*0060*/ 	.word	0x000001f0


	//----- nvinfo : EIATTR_CBANK_PARAM_SIZE
	.align		4
.L_61:
        /*0064*/ 	.byte	0x03, 0x19
        /*0066*/ 	.short	0x0018


	//----- nvinfo : EIATTR_PARAM_CBANK
	.align		4
        /*0068*/ 	.byte	0x04, 0x0a
        /*006a*/ 	.short	(.L_63 - .L_62)
	.align		4
.L_62:
        /*006c*/ 	.word	index@(.nv.constant0._Z17numberNodesKernelPcPiS0_)
        /*0070*/ 	.short	0x0380
        /*0072*/ 	.short	0x0018


	//----- nvinfo : EIATTR_SW_WAR
	.align		4
.L_63:
        /*0074*/ 	.byte	0x04, 0x36
        /*0076*/ 	.short	(.L_65 - .L_64)
.L_64:
        /*0078*/ 	.word	0x00000008
.L_65:


//--------------------- .nv.info._Z18findStartEndKernelPcP5PointS1_i --------------------------
	.section	.nv.info._Z18findStartEndKernelPcP5PointS1_i,"",@"SHT_CUDA_INFO"
	.sectionflags	@""
	.align	4


	//----- nvinfo : EIATTR_CUDA_API_VERSION
	.align		4
        /*0000*/ 	.byte	0x04, 0x37
        /*0002*/ 	.short	(.L_67 - .L_66)
.L_66:
        /*0004*/ 	.word	0x00000082


	//----- nvinfo : EIATTR_KPARAM_INFO
	.align		4
.L_67:
        /*0008*/ 	.byte	0x04, 0x17
        /*000a*/ 	.short	(.L_69 - .L_68)
.L_68:
        /*000c*/ 	.word	0x00000000
        /*0010*/ 	.short	0x0003
        /*0012*/ 	.short	0x0018
        /*0014*/ 	.byte	0x00, 0xf0, 0x11, 0x00


	//----- nvinfo : EIATTR_KPARAM_INFO
	.align		4
.L_69:
        /*0018*/ 	.byte	0x04, 0x17
        /*001a*/ 	.short	(.L_71 - .L_70)
.L_70:
        /*001c*/ 	.word	0x00000000
        /*0020*/ 	.short	0x0002
        /*0022*/ 	.short	0x0010
        /*0024*/ 	.byte	0x00, 0xf5, 0x21, 0x00


	//----- nvinfo : EIATTR_KPARAM_INFO
	.align		4
.L_71:
        /*0028*/ 	.byte	0x04, 0x17
        /*002a*/ 	.short	(.L_73 - .L_72)
.L_72:
        /*002c*/ 	.word	0x00000000
        /*0030*/ 	.short	0x0001
        /*0032*/ 	.short	0x0008
        /*0034*/ 	.byte	0x00, 0xf5, 0x21, 0x00


	//----- nvinfo : EIATTR_KPARAM_INFO
	.align		4
.L_73:
        /*0038*/ 	.byte	0x04, 0x17
        /*003a*/ 	.short	(.L_75 - .L_74)
.L_74:
        /*003c*/ 	.word	0x00000000
        /*0040*/ 	.short	0x0000
        /*0042*/ 	.short	0x0000
        /*0044*/ 	.byte	0x00, 0xf5, 0x21, 0x00


	//----- nvinfo : EIATTR_SPARSE_MMA_MASK
	.align		4
.L_75:
        /*0048*/ 	.byte	0x03, 0x50
        /*004a*/ 	.short	0x0000


	//----- nvinfo : EIATTR_MAXREG_COUNT
	.align		4
        /*004c*/ 	.byte	0x03, 0x1b
        /*004e*/ 	.short	0x00ff


	//----- nvinfo : EIATTR_MERCURY_ISA_VERSION
	.align		4
        /*0050*/ 	.byte	0x03, 0x5f
        /*0052*/ 	.short	0x0101


	//----- nvinfo : EIATTR_VRC_CTA_INIT_COUNT
	.align		4
        /*0054*/ 	.byte	0x02, 0x4a
	.zero		1
	.zero		1


	//----- nvinfo : EIATTR_EXIT_INSTR_OFFSETS
	.align		4
        /*0058*/ 	.byte	0x04, 0x1c
        /*005a*/ 	.short	(.L_77 - .L_76)


	//   ....[0]....
.L_76:
        /*005c*/ 	.word	0x00000070


	//   ....[1]....
        /*0060*/ 	.word	0x00000770


	//----- nvinfo : EIATTR_CRS_STACK_SIZE
	.align		4
.L_77:
        /*0064*/ 	.byte	0x04, 0x1e
        /*0066*/ 	.short	(.L_79 - .L_78)
.L_78:
        /*0068*/ 	.word	0x00000000


	//----- nvinfo : EIATTR_CBANK_PARAM_SIZE
	.align		4
.L_79:
        /*006c*/ 	.byte	0x03, 0x19
        /*006e*/ 	.short	0x001c


	//----- nvinfo : EIATTR_PARAM_CBANK
	.align		4
        /*0070*/ 	.byte	0x04, 0x0a
        /*0072*/ 	.short	(.L_81 - .L_80)
	.align		4
.L_80:
        /*0074*/ 	.word	index@(.nv.constant0._Z18findStartEndKernelPcP5PointS1_i)
        /*0078*/ 	.short	0x0380
        /*007a*/ 	.short	0x001c


	//----- nvinfo : EIATTR_SW_WAR
	.align		4
.L_81:
        /*007c*/ 	.byte	0x04, 0x36
        /*007e*/ 	.short	(.L_83 - .L_82)
.L_82:
        /*0080*/ 	.word	0x00000008
.L_83:


//--------------------- .nv.callgraph             --------------------------
	.section	.nv.callgraph,"",@"SHT_CUDA_CALLGRAPH"
	.align	4
	.sectionentsize	8
	.align		4
        /*0000*/ 	.word	0x00000000
	.align		4
        /*0004*/ 	.word	0xffffffff
	.align		4
        /*0008*/ 	.word	0x00000000
	.align		4
        /*000c*/ 	.word	0xfffffffe
	.align		4
        /*0010*/ 	.word	0x00000000
	.align		4
        /*0014*/ 	.word	0xfffffffd
	.align		4
        /*0018*/ 	.word	0x00000000
	.align		4
        /*001c*/ 	.word	0xfffffffc


//--------------------- .nv.constant3             --------------------------
	.section	.nv.constant3,"a",@progbits
	.align	4
.nv.constant3:
	.type		dr,@object
	.size		dr,(dc - dr)
dr:
        /*0000*/ 	.byte	0xff, 0xff, 0xff, 0xff, 0x01, 0x00, 0x00, 0x00, 0x00, 0x00, 0x00, 0x00, 0x00, 0x00, 0x00, 0x00
	.type		dc,@object
	.size		dc,(.L_1 - dc)
dc:
        /*0010*/ 	.byte	0x00, 0x00, 0x00, 0x00, 0x00, 0x00, 0x00, 0x00, 0xff, 0xff, 0xff, 0xff, 0x01, 0x00, 0x00, 0x00
.L_1:


//--------------------- .text._Z9bfsKernelPcPi5PointS1_PbPS1_P4NodeS0_S2_ --------------------------
	.section	.text._Z9bfsKernelPcPi5PointS1_PbPS1_P4NodeS0_S2_,"ax",@progbits
	.align	128
        .global         _Z9bfsKernelPcPi5PointS1_PbPS1_P4NodeS0_S2_
        .type           _Z9bfsKernelPcPi5PointS1_PbPS1_P4NodeS0_S2_,@function
        .size           _Z9bfsKernelPcPi5PointS1_PbPS1_P4NodeS0_S2_,(.L_x_31 - _Z9bfsKernelPcPi5PointS1_PbPS1_P4NodeS0_S2_)
        .other          _Z9bfsKernelPcPi5PointS1_PbPS1_P4NodeS0_S2_,@"STO_CUDA_ENTRY STV_DEFAULT"
_Z9bfsKernelPcPi5PointS1_PbPS1_P4NodeS0_S2_:
.text._Z9bfsKernelPcPi5PointS1_PbPS1_P4NodeS0_S2_:
[----:B------:R-:W-:Y:S08]  /*0000*/  LDC R1, c[0x0][0x37c] ;  /* 0x0000df00ff017b82 */ /* 0x000ff00000000800 */
[----:B------:R-:W0:Y:S01]  /*0010*/  LDC.64 R4, c[0x0][0x3b8] ;  /* 0x0000ee00ff047b82 */ /* 0x000e220000000a00 */
[----:B------:R-:W0:Y:S02]  /*0020*/  LDCU.64 UR4, c[0x0][0x358] ;  /* 0x00006b00ff0477ac */ /* 0x000e240008000a00 */
[----:B0-----:R-:W2:Y:S05]  /*0030*/  LDG.E R0, desc[UR4][R4.64] ;  /* 0x0000000404007981 */ /* 0x001eaa000c1e1900 */
[----:B------:R-:W0:Y:S01]  /*0040*/  S2UR UR6, SR_CTAID.X ;  /* 0x00000000000679c3 */ /* 0x000e220000002500 */
[----:B------:R-:W0:Y:S07]  /*0050*/  S2R R2, SR_TID.X ;  /* 0x0000000000027919 */ /* 0x000e2e0000002100 */
[----:B------:R-:W0:Y:S02]  /*0060*/  LDC R9, c[0x0][0x360] ;  /* 0x0000d800ff097b82 */ /* 0x000e240000000800 */
[----:B0-----:R-:W-:-:S05]  /*0070*/  IMAD R9, R9, UR6, R2 ;  /* 0x0000000609097c24 */ /* 0x001fca000f8e0202 */
[----:B--2---:R-:W-:-:S13]  /*0080*/  ISETP.GE.AND P0, PT, R9, R0, PT ;  /* 0x000000000900720c */ /* 0x004fda0003f06270 */
[----:B------:R-:W-:Y:S05]  /*0090*/  @P0 EXIT ;  /* 0x000000000000094d */ /* 0x000fea0003800000 */
[----:B------:R-:W0:Y:S01]  /*00a0*/  LDC.64 R2, c[0x0][0x3b0] ;  /* 0x0000ec00ff027b82 */ /* 0x000e220000000a00 */
[----:B------:R-:W1:Y:S01]  /*00b0*/  LDCU.64 UR6, c[0x0][0x398] ;  /* 0x00007300ff0677ac */ /* 0x000e620008000a00 */
[----:B0-----:R-:W-:-:S05]  /*00c0*/  IMAD.WIDE R8, R9, 0xc, R2 ;  /* 0x0000000c09087825 */ /* 0x001fca00078e0202 */
[----:B------:R-:W1:Y:S04]  /*00d0*/  LDG.E R0, desc[UR4][R8.64+0x4] ;  /* 0x0000040408007981 */ /* 0x000e68000c1e1900 */
[----:B------:R-:W2:Y:S01]  /*00e0*/  LDG.E R6, desc[UR4][R8.64] ;  /* 0x0000000408067981 */ /* 0x000ea2000c1e1900 */
[----:B------:R-:W-:Y:S01]  /*00f0*/  IMAD.MOV.U32 R7, RZ, RZ, 0x1 ;  /* 0x00000001ff077424 */ /* 0x000fe200078e00ff */
[----:B-1----:R-:W-:-:S04]  /*0100*/  ISETP.NE.AND P0, PT, R0, UR7, PT ;  /* 0x0000000700007c0c */ /* 0x002fc8000bf05270 */
[----:B--2---:R-:W-:-:S13]  /*0110*/  ISETP.NE.OR P0, PT, R6, UR6, P0 ;  /* 0x0000000606007c0c */ /* 0x004fda0008705670 */
[----:B------:R-:W0:Y:S02]  /*0120*/  @!P0 LDC.64 R10, c[0x0][0x3c0] ;  /* 0x0000f000ff0a8b82 */ /* 0x000e240000000a00 */
[----:B0-----:R0:W-:Y:S01]  /*0130*/  @!P0 STG.E.U8 desc[UR4][R10.64], R7 ;  /* 0x000000070a008986 */ /* 0x0011e2000c101104 */
[----:B------:R-:W-:Y:S05]  /*0140*/  @!P0 EXIT ;  /* 0x000000000000894d */ /* 0x000fea0003800000 */
[----:B------:R-:W0:Y:S01]  /*0150*/  LDCU UR7, c[0x3][0x10] ;  /* 0x00c00200ff0777ac */ /* 0x000e220008000800 */
[----:B------:R-:W-:Y:S01]  /*0160*/  BSSY.RECONVERGENT B0, `(.L_x_0) ;  /* 0x000002e000007945 */ /* 0x000fe20003800200 */
[----:B------:R-:W1:Y:S01]  /*0170*/  LDCU UR6, c[0x3][URZ] ;  /* 0x00c00000ff0677ac */ /* 0x000e620008000800 */
[----:B0-----:R-:W-:Y:S02]  /*0180*/  VIADD R7, R0, UR7 ;  /* 0x0000000700077c36 */ /* 0x001fe40008000000 */
[----:B-1----:R-:W-:-:S03]  /*0190*/  VIADD R10, R6, UR6 ;  /* 0x00000006060a7c36 */ /* 0x002fc60008000000 */
[----:B------:R-:W-:-:S04]  /*01a0*/  ISETP.GT.U32.AND P0, PT, R7, 0x6, PT ;  /* 0x000000060700780c */ /* 0x000fc80003f04070 */
[----:B------:R-:W-:-:S13]  /*01b0*/  ISETP.GT.U32.OR P0, PT, R10, 0x5, P0 ;  /* 0x000000050a00780c */ /* 0x000fda0000704470 */
[----:B------:R-:W-:Y:S05]  /*01c0*/  @P0 BRA `(.L_x_1) ;  /* 0x00000000009c0947 */ /* 0x000fea0003800000 */
[----:B------:R-:W0:Y:S01]  /*01d0*/  LDCU.64 UR6, c[0x0][0x3a0] ;  /* 0x00007400ff0677ac */ /* 0x000e220008000a00 */
[----:B------:R-:W-:-:S05]  /*01e0*/  IMAD R11, R10, 0x7, R7 ;  /* 0x000000070a0b7824 */ /* 0x000fca00078e0207 */
[----:B0-----:R-:W-:-:S05]  /*01f0*/  IADD3 R8, P0, PT, R11, UR6, RZ ;  /* 0x000000060b087c10 */ /* 0x001fca000ff1e0ff */
[----:B------:R-:W-:-:S05]  /*0200*/  IMAD.X R9, RZ, RZ, UR7, P0 ;  /* 0x00000007ff097e24 */ /* 0x000fca00080e06ff */
[----:B------:R-:W2:Y:S02]  /*0210*/  LDG.E.U8 R12, desc[UR4][R8.64] ;  /* 0x00000004080c7981 */ /* 0x000ea4000c1e1100 */
[----:B--2---:R-:W-:-:S13]  /*0220*/  ISETP.NE.AND P0, PT, R12, RZ, PT ;  /* 0x000000ff0c00720c */ /* 0x004fda0003f05270 */
[----:B------:R-:W-:Y:S05]  /*0230*/  @P0 BRA `(.L_x_1) ;  /* 0x0000000000800947 */ /* 0x000fea0003800000 */
[----:B------:R-:W0:Y:S02]  /*0240*/  LDCU.64 UR6, c[0x0][0x380] ;  /* 0x00007000ff0677ac */ /* 0x000e240008000a00 */
[----:B0-----:R-:W-:-:S05]  /*0250*/  IADD3 R12, P0, PT, R11, UR6, RZ ;  /* 0x000000060b0c7c10 */ /* 0x001fca000ff1e0ff */
[----:B------:R-:W-:-:S05]  /*0260*/  IMAD.X R13, RZ, RZ, UR7, P0 ;  /* 0x00000007ff0d7e24 */ /* 0x000fca00080e06ff */
[----:B------:R-:W2:Y:S02]  /*0270*/  LDG.E.U8 R12, desc[UR4][R12.64] ;  /* 0x000000040c0c7981 */ /* 0x000ea4000c1e1100 */
[----:B--2---:R-:W-:-:S13]  /*0280*/  ISETP.NE.AND P0, PT, R12, 0x23, PT ;  /* 0x000000230c00780c */ /* 0x004fda0003f05270 */
[----:B------:R-:W-:Y:S05]  /*0290*/  @!P0 BRA `(.L_x_1) ;  /* 0x0000000000688947 */ /* 0x000fea0003800000 */
[----:B------:R-:W0:Y:S01]  /*02a0*/  S2R R15, SR_LANEID ;  /* 0x00000000000f7919 */ /* 0x000e220000000000 */
[----:B------:R-:W-:Y:S02]  /*02b0*/  VOTEU.ANY UR6, UPT, PT ;  /* 0x0000000000067886 */ /* 0x000fe400038e0100 */
[----:B------:R-:W0:Y:S08]  /*02c0*/  FLO.U32 R12, UR6 ;  /* 0x00000006000c7d00 */ /* 0x000e3000080e0000 */
[----:B------:R-:W1:Y:S01]  /*02d0*/  POPC R13, UR6 ;  /* 0x00000006000d7d09 */ /* 0x000e620008000000 */
[----:B0-----:R-:W-:-:S13]  /*02e0*/  ISETP.EQ.U32.AND P0, PT, R12, R15, PT ;  /* 0x0000000f0c00720c */ /* 0x001fda0003f02070 */
[----:B-1----:R-:W2:Y:S01]  /*02f0*/  @P0 ATOMG.E.ADD.STRONG.GPU PT, R13, desc[UR4][R4.64], R13 ;  /* 0x8000000d040d09a8 */ /* 0x002ea200081ef104 */
[----:B------:R-:W0:Y:S02]  /*0300*/  S2R R14, SR_LTMASK ;  /* 0x00000000000e7919 */ /* 0x000e240000003900 */
[----:B0-----:R-:W-:-:S06]  /*0310*/  LOP3.LUT R14, R14, UR6, RZ, 0xc0, !PT ;  /* 0x000000060e0e7c12 */ /* 0x001fcc000f8ec0ff */
[----:B------:R-:W0:Y:S01]  /*0320*/  POPC R14, R14 ;  /* 0x0000000e000e7309 */ /* 0x000e220000000000 */
[----:B--2---:R-:W0:Y:S02]  /*0330*/  SHFL.IDX PT, R15, R13, R12, 0x1f ;  /* 0x00001f0c0d0f7589 */ /* 0x004e2400000e0000 */
[----:B0-----:R-:W-:-:S05]  /*0340*/  IMAD.IADD R15, R15, 0x1, R14 ;  /* 0x000000010f0f7824 */ /* 0x001fca00078e020e */
[----:B------:R-:W-:-:S13]  /*0350*/  ISETP.GT.AND P0, PT, R15, 0x29, PT ;  /* 0x000000290f00780c */ /* 0x000fda0003f04270 */
[----:B------:R-:W-:Y:S05]  /*0360*/  @P0 BRA `(.L_x_1) ;  /* 0x0000000000340947 */ /* 0x000fea0003800000 */
[----:B------:R-:W0:Y:S08]  /*0370*/  LDC.64 R12, c[0x0][0x388] ;  /* 0x0000e200ff0c7b82 */ /* 0x000e300000000a00 */
[----:B------:R-:W1:Y:S01]  /*0380*/  LDC.64 R16, c[0x0][0x3a8] ;  /* 0x0000ea00ff107b82 */ /* 0x000e620000000a00 */
[----:B0-----:R-:W-:-:S06]  /*0390*/  IMAD.WIDE.U32 R12, R11, 0x4, R12 ;  /* 0x000000040b0c7825 */ /* 0x001fcc00078e000c */
[----:B------:R-:W2:Y:S01]  /*03a0*/  LDG.E R13, desc[UR4][R12.64] ;  /* 0x000000040c0d7981 */ /* 0x000ea2000c1e1900 */
[----:B------:R-:W-:-:S04]  /*03b0*/  IMAD.WIDE R14, R15, 0xc, R2 ;  /* 0x0000000c0f0e7825 */ /* 0x000fc800078e0202 */
[----:B------:R-:W-:Y:S01]  /*03c0*/  IMAD.MOV.U32 R18, RZ, RZ, 0x1 ;  /* 0x00000001ff127424 */ /* 0x000fe200078e00ff */
[----:B------:R0:W-:Y:S01]  /*03d0*/  STG.E desc[UR4][R14.64], R10 ;  /* 0x0000000a0e007986 */ /* 0x0001e2000c101904 */
[----:B-1----:R-:W-:-:S03]  /*03e0*/  IMAD.WIDE.U32 R16, R11, 0x8, R16 ;  /* 0x000000080b107825 */ /* 0x002fc600078e0010 */
[----:B------:R0:W-:Y:S04]  /*03f0*/  STG.E desc[UR4][R14.64+0x4], R7 ;  /* 0x000004070e007986 */ /* 0x0001e8000c101904 */
[----:B--2---:R0:W-:Y:S04]  /*0400*/  STG.E desc[UR4][R14.64+0x8], R13 ;  /* 0x0000080d0e007986 */ /* 0x0041e8000c101904 */
[----:B------:R0:W-:Y:S04]  /*0410*/  STG.E.U8 desc[UR4][R8.64], R18 ;  /* 0x0000001208007986 */ /* 0x0001e8000c101104 */
[----:B------:R0:W-:Y:S04]  /*0420*/  STG.E desc[UR4][R16.64], R6 ;  /* 0x0000000610007986 */ /* 0x0001e8000c101904 */
[----:B------:R0:W-:Y:S02]  /*0430*/  STG.E desc[UR4][R16.64+0x4], R0 ;  /* 0x0000040010007986 */ /* 0x0001e4000c101904 */
.L_x_1:
[----:B------:R-:W-:Y:S05]  /*0440*/  BSYNC.RECONVERGENT B0 ;  /* 0x0000000000007941 */ /* 0x000fea0003800200 */
.L_x_0:
[----:B------:R-:W0:Y:S01]  /*0450*/  LDCU UR7, c[0x3][0x14] ;  /* 0x00c00280ff0777ac */ /* 0x000e220008000800 */
[----:B------:R-:W-:Y:S01]  /*0460*/  BSSY.RECONVERGENT B0, `(.L_x_2) ;  /* 0x000002e000007945 */ /* 0x000fe20003800200 */
[----:B------:R-:W1:Y:S01]  /*0470*/  LDCU UR6, c[0x3][0x4] ;  /* 0x00c00080ff0677ac */ /* 0x000e620008000800 */
[----:B0-----:R-:W-:Y:S01]  /*0480*/  VIADD R7, R0, UR7 ;  /* 0x0000000700077c36 */ /* 0x001fe20008000000 */
[----:B-1----:R-:W-:-:S04]  /*0490*/  IADD3 R10, PT, PT, R6, UR6, RZ ;  /* 0x00000006060a7c10 */ /* 0x002fc8000fffe0ff */
        /* <DEDUP_REMOVED lines=42> */
.L_x_3:
[----:B------:R-:W-:Y:S05]  /*0740*/  BSYNC.RECONVERGENT B0 ;  /* 0x0000000000007941 */ /* 0x000fea0003800200 */
.L_x_2:
        /* <DEDUP_REMOVED lines=47> */
.L_x_5:
[----:B------:R-:W-:Y:S05]  /*0a40*/  BSYNC.RECONVERGENT B0 ;  /* 0x0000000000007941 */ /* 0x000fea0003800200 */
.L_x_4:
[----:B------:R-:W0:Y:S01]  /*0a50*/  LDCU UR7, c[0x3][0x1c] ;  /* 0x00c00380ff0777ac */ /* 0x000e220008000800 */
[----:B------:R-:W1:Y:S01]  /*0a60*/  LDCU UR6, c[0x3][0xc] ;  /* 0x00c00180ff0677ac */ /* 0x000e620008000800 */
[----:B0-----:R-:W-:Y:S01]  /*0a70*/  VIADD R7, R0, UR7 ;  /* 0x0000000700077c36 */ /* 0x001fe20008000000 */
[----:B-1----:R-:W-:-:S04]  /*0a80*/  IADD3 R10, PT, PT, R6, UR6, RZ ;  /* 0x00000006060a7c10 */ /* 0x002fc8000fffe0ff */
[----:B------:R-:W-:-:S04]  /*0a90*/  ISETP.GT.U32.AND P0, PT, R7, 0x6, PT ;  /* 0x000000060700780c */ /* 0x000fc80003f04070 */
[----:B------:R-:W-:-:S13]  /*0aa0*/  ISETP.GT.U32.OR P0, PT, R10, 0x5, P0 ;  /* 0x000000050a00780c */ /* 0x000fda0000704470 */
[----:B------:R-:W-:Y:S05]  /*0ab0*/  @P0 EXIT ;  /* 0x000000000000094d */ /* 0x000fea0003800000 */
[----:B------:R-:W0:Y:S01]  /*0ac0*/  LDCU.64 UR6, c[0x0][0x3a0] ;  /* 0x00007400ff0677ac */ /* 0x000e220008000a00 */
[----:B------:R-:W-:-:S05]  /*0ad0*/  IMAD R11, R10, 0x7, R7 ;  /* 0x000000070a0b7824 */ /* 0x000fca00078e0207 */
[----:B0-----:R-:W-:-:S05]  /*0ae0*/  IADD3 R8, P0, PT, R11, UR6, RZ ;  /* 0x000000060b087c10 */ /* 0x001fca000ff1e0ff */
[----:B------:R-:W-:-:S05]  /*0af0*/  IMAD.X R9, RZ, RZ, UR7, P0 ;  /* 0x00000007ff097e24 */ /* 0x000fca00080e06ff */
[----:B------:R-:W2:Y:S02]  /*0b00*/  LDG.E.U8 R12, desc[UR4][R8.64] ;  /* 0x00000004080c7981 */ /* 0x000ea4000c1e1100 */
[----:B--2---:R-:W-:-:S13]  /*0b10*/  ISETP.NE.AND P0, PT, R12, RZ, PT ;  /* 0x000000ff0c00720c */ /* 0x004fda0003f05270 */
[----:B------:R-:W-:Y:S05]  /*0b20*/  @P0 EXIT ;  /* 0x000000000000094d */ /* 0x000fea0003800000 */
[----:B------:R-:W0:Y:S02]  /*0b30*/  LDCU.64 UR6, c[0x0][0x380] ;  /* 0x00007000ff0677ac */ /* 0x000e240008000a00 */
[----:B0-----:R-:W-:-:S05]  /*0b40*/  IADD3 R12, P0, PT, R11, UR6, RZ ;  /* 0x000000060b0c7c10 */ /* 0x001fca000ff1e0ff */
[----:B------:R-:W-:-:S05]  /*0b50*/  IMAD.X R13, RZ, RZ, UR7, P0 ;  /* 0x00000007ff0d7e24 */ /* 0x000fca00080e06ff */
[----:B------:R-:W2:Y:S02]  /*0b60*/  LDG.E.U8 R12, desc[UR4][R12.64] ;  /* 0x000000040c0c7981 */ /* 0x000ea4000c1e1100 */
[----:B--2---:R-:W-:-:S13]  /*0b70*/  ISETP.NE.AND P0, PT, R12, 0x23, PT ;  /* 0x000000230c00780c */ /* 0x004fda0003f05270 */
[----:B------:R-:W-:Y:S05]  /*0b80*/  @!P0 EXIT ;  /* 0x000000000000894d */ /* 0x000fea0003800000 */
        /* <DEDUP_REMOVED lines=12> */
[----:B------:R-:W-:Y:S05]  /*0c50*/  @P0 EXIT ;  /* 0x000000000000094d */ /* 0x000fea0003800000 */
[----:B------:R-:W0:Y:S08]  /*0c60*/  LDC.64 R4, c[0x0][0x388] ;  /* 0x0000e200ff047b82 */ /* 0x000e300000000a00 */
[----:B------:R-:W1:Y:S01]  /*0c70*/  LDC.64 R12, c[0x0][0x3a8] ;  /* 0x0000ea00ff0c7b82 */ /* 0x000e620000000a00 */
[----:B0-----:R-:W-:-:S06]  /*0c80*/  IMAD.WIDE.U32 R4, R11, 0x4, R4 ;  /* 0x000000040b047825 */ /* 0x001fcc00078e0004 */
[----:B------:R-:W2:Y:S01]  /*0c90*/  LDG.E R5, desc[UR4][R4.64] ;  /* 0x0000000404057981 */ /* 0x000ea2000c1e1900 */
[----:B------:R-:W-:-:S04]  /*0ca0*/  IMAD.WIDE R2, R15, 0xc, R2 ;  /* 0x0000000c0f027825 */ /* 0x000fc800078e0202 */
[----:B------:R-:W-:Y:S01]  /*0cb0*/  IMAD.MOV.U32 R14, RZ, RZ, 0x1 ;  /* 0x00000001ff0e7424 */ /* 0x000fe200078e00ff */
[----:B------:R-:W-:Y:S01]  /*0cc0*/  STG.E desc[UR4][R2.64], R10 ;  /* 0x0000000a02007986 */ /* 0x000fe2000c101904 */
[----:B-1----:R-:W-:-:S03]  /*0cd0*/  IMAD.WIDE.U32 R12, R11, 0x8, R12 ;  /* 0x000000080b0c7825 */ /* 0x002fc600078e000c */
[----:B------:R-:W-:Y:S04]  /*0ce0*/  STG.E desc[UR4][R2.64+0x4], R7 ;  /* 0x0000040702007986 */ /* 0x000fe8000c101904 */
[----:B--2---:R-:W-:Y:S04]  /*0cf0*/  STG.E desc[UR4][R2.64+0x8], R5 ;  /* 0x0000080502007986 */ /* 0x004fe8000c101904 */
[----:B------:R-:W-:Y:S04]  /*0d00*/  STG.E.U8 desc[UR4][R8.64], R14 ;  /* 0x0000000e08007986 */ /* 0x000fe8000c101104 */
[----:B------:R-:W-:Y:S04]  /*0d10*/  STG.E desc[UR4][R12.64], R6 ;  /* 0x000000060c007986 */ /* 0x000fe8000c101904 */
[----:B------:R-:W-:Y:S01]  /*0d20*/  STG.E desc[UR4][R12.64+0x4], R0 ;  /* 0x000004000c007986 */ /* 0x000fe2000c101904 */
[----:B------:R-:W-:Y:S05]  /*0d30*/  EXIT ;  /* 0x000000000000794d */ /* 0x000fea0003800000 */
.L_x_6:
[----:B------:R-:W-:-:S00]  /*0d40*/  BRA `(.L_x_6) ;  /* 0xfffffffc00fc7947 */ /* 0x000fc0000383ffff */
[----:B------:R-:W-:-:S00]  /*0d50*/  NOP ;  /* 0x0000000000007918 */ /* 0x000fc00000000000 */
        /* <DEDUP_REMOVED lines=10> */
.L_x_31:


//--------------------- .text._Z17numberNodesKernelPcPiS0_ --------------------------
	.section	.text._Z17numberNodesKernelPcPiS0_,"ax",@progbits
	.align	128
        .global         _Z17numberNodesKernelPcPiS0_
        .type           _Z17numberNodesKernelPcPiS0_,@function
        .size           _Z17numberNodesKernelPcPiS0_,(.L_x_32 - _Z17numberNodesKernelPcPiS0_)
        .other          _Z17numberNodesKernelPcPiS0_,@"STO_CUDA_ENTRY STV_DEFAULT"
_Z17numberNodesKernelPcPiS0_:
.text._Z17numberNodesKernelPcPiS0_:
[----:B------:R-:W-:Y:S01]  /*0000*/  LDC R1, c[0x0][0x37c] ;  /* 0x0000df00ff017b82 */ /* 0x000fe20000000800 */
[----:B------:R-:W0:Y:S07]  /*0010*/  S2R R0, SR_TID.X ;  /* 0x0000000000007919 */ /* 0x000e2e0000002100 */
[----:B------:R-:W0:Y:S08]  /*0020*/  S2UR UR4, SR_CTAID.X ;  /* 0x00000000000479c3 */ /* 0x000e300000002500 */
[----:B------:R-:W0:Y:S02]  /*0030*/  LDC R5, c[0x0][0x360] ;  /* 0x0000d800ff057b82 */ /* 0x000e240000000800 */
[----:B0-----:R-:W-:-:S05]  /*0040*/  IMAD R5, R5, UR4, R0 ;  /* 0x0000000405057c24 */ /* 0x001fca000f8e0200 */
[----:B------:R-:W-:-:S13]  /*0050*/  ISETP.GT.AND P0, PT, R5, 0x29, PT ;  /* 0x000000290500780c */ /* 0x000fda0003f04270 */
[----:B------:R-:W-:Y:S05]  /*0060*/  @P0 EXIT ;  /* 0x000000000000094d */ /* 0x000fea0003800000 */
[----:B------:R-:W0:Y:S01]  /*0070*/  LDC.64 R2, c[0x0][0x388] ;  /* 0x0000e200ff027b82 */ /* 0x000e220000000a00 */
[----:B------:R-:W1:Y:S01]  /*0080*/  LDCU.64 UR6, c[0x0][0x380] ;  /* 0x00007000ff0677ac */ /* 0x000e620008000a00 */
[----:B------:R-:W-:Y:S01]  /*0090*/  IMAD.MOV.U32 R7, RZ, RZ, -0x1 ;  /* 0xffffffffff077424 */ /* 0x000fe200078e00ff */
[----:B------:R-:W2:Y:S01]  /*00a0*/  LDCU.64 UR4, c[0x0][0x358] ;  /* 0x00006b00ff0477ac */ /* 0x000ea20008000a00 */
[C---:B-1----:R-:W-:Y:S01]  /*00b0*/  IADD3 R4, P0, PT, R5.reuse, UR6, RZ ;  /* 0x0000000605047c10 */ /* 0x042fe2000ff1e0ff */
[----:B0-----:R-:W-:-:S03]  /*00c0*/  IMAD.WIDE R2, R5, 0x4, R2 ;  /* 0x0000000405027825 */ /* 0x001fc600078e0202 */
[----:B------:R-:W-:Y:S02]  /*00d0*/  LEA.HI.X.SX32 R5, R5, UR7, 0x1, P0 ;  /* 0x0000000705057c11 */ /* 0x000fe400080f0eff */
[----:B--2---:R0:W-:Y:S04]  /*00e0*/  STG.E desc[UR4][R2.64], R7 ;  /* 0x0000000702007986 */ /* 0x0041e8000c101904 */
[----:B------:R-:W2:Y:S02]  /*00f0*/  LDG.E.U8 R4, desc[UR4][R4.64] ;  /* 0x0000000404047981 */ /* 0x000ea4000c1e1100 */
[----:B--2---:R-:W-:-:S13]  /*0100*/  ISETP.NE.AND P0, PT, R4, 0x23, PT ;  /* 0x000000230400780c */ /* 0x004fda0003f05270 */
[----:B0-----:R-:W-:Y:S05]  /*0110*/  @!P0 EXIT ;  /* 0x000000000000894d */ /* 0x001fea0003800000 */
[----:B------:R-:W0:Y:S01]  /*0120*/  S2R R7, SR_LANEID ;  /* 0x0000000000077919 */ /* 0x000e220000000000 */
[----:B------:R-:W-:Y:S01]  /*0130*/  VOTEU.ANY UR6, UPT, PT ;  /* 0x0000000000067886 */ /* 0x000fe200038e0100 */
[----:B------:R-:W1:Y:S01]  /*0140*/  LDC.64 R4, c[0x0][0x390] ;  /* 0x0000e400ff047b82 */ /* 0x000e620000000a00 */
        /* <DEDUP_REMOVED lines=9> */
[----:B------:R-:W-:Y:S01]  /*01e0*/  STG.E desc[UR4][R2.64], R7 ;  /* 0x0000000702007986 */ /* 0x000fe2000c101904 */
[----:B------:R-:W-:Y:S05]  /*01f0*/  EXIT ;  /* 0x000000000000794d */ /* 0x000fea0003800000 */
.L_x_7:
        /* <DEDUP_REMOVED lines=16> */
.L_x_32:


//--------------------- .text._Z18findStartEndKernelPcP5PointS1_i --------------------------
	.section	.text._Z18findStartEndKernelPcP5PointS1_i,"ax",@progbits
	.align	128
        .global         _Z18findStartEndKernelPcP5PointS1_i
        .type           _Z18findStartEndKernelPcP5PointS1_i,@function
        .size           _Z18findStartEndKernelPcP5PointS1_i,(.L_x_33 - _Z18findStartEndKernelPcP5PointS1_i)
        .other          _Z18findStartEndKernelPcP5PointS1_i,@"STO_CUDA_ENTRY STV_DEFAULT"
_Z18findStartEndKernelPcP5PointS1_i:
.text._Z18findStartEndKernelPcP5PointS1_i:
[----:B------:R-:W-:Y:S01]  /*0000*/  LDC R1, c[0x0][0x37c] ;  /* 0x0000df00ff017b82 */ /* 0x000fe20000000800 */
[----:B------:R-:W0:Y:S07]  /*0010*/  S2R R0, SR_TID.X ;  /* 0x0000000000007919 */ /* 0x000e2e0000002100 */
[----:B------:R-:W0:Y:S01]  /*0020*/  S2UR UR4, SR_CTAID.X ;  /* 0x00000000000479c3 */ /* 0x000e220000002500 */
[----:B------:R-:W1:Y:S07]  /*0030*/  LDCU UR5, c[0x0][0x398] ;  /* 0x00007300ff0577ac */ /* 0x000e6e0008000800 */
[----:B------:R-:W0:Y:S02]  /*0040*/  LDC R7, c[0x0][0x360] ;  /* 0x0000d800ff077b82 */ /* 0x000e240000000800 */
[----:B0-----:R-:W-:-:S05]  /*0050*/  IMAD R7, R7, UR4, R0 ;  /* 0x0000000407077c24 */ /* 0x001fca000f8e0200 */
[----:B-1----:R-:W-:-:S13]  /*0060*/  ISETP.GE.AND P0, PT, R7, UR5, PT ;  /* 0x0000000507007c0c */ /* 0x002fda000bf06270 */
[----:B------:R-:W-:Y:S05]  /*0070*/  @P0 EXIT ;  /* 0x000000000000094d */ /* 0x000fea0003800000 */
[----:B------:R-:W0:Y:S01]  /*0080*/  LDC.64 R2, c[0x0][0x390] ;  /* 0x0000e400ff027b82 */ /* 0x000e220000000a00 */
[----:B------:R-:W-:Y:S01]  /*0090*/  IMAD R0, R7, 0x2a, RZ ;  /* 0x0000002a07007824 */ /* 0x000fe200078e02ff */
[----:B------:R-:W1:Y:S01]  /*00a0*/  LDCU.64 UR4, c[0x0][0x358] ;  /* 0x00006b00ff0477ac */ /* 0x000e620008000a00 */
[----:B------:R-:W-:-:S03]  /*00b0*/  IMAD.MOV.U32 R9, RZ, RZ, RZ ;  /* 0x000000ffff097224 */ /* 0x000fc600078e00ff */
[----:B------:R-:W-:Y:S01]  /*00c0*/  SHF.R.S32.HI R8, RZ, 0x1f, R0 ;  /* 0x0000001fff087819 */ /* 0x000fe20000011400 */
[----:B------:R-:W2:Y:S01]  /*00d0*/  LDCU.64 UR6, c[0x0][0x380] ;  /* 0x00007000ff0677ac */ /* 0x000ea20008000a00 */
[----:B------:R-:W3:Y:S01]  /*00e0*/  LDC.64 R4, c[0x0][0x388] ;  /* 0x0000e200ff047b82 */ /* 0x000ee20000000a00 */
[----:B0-----:R-:W-:-:S04]  /*00f0*/  IMAD.WIDE R2, R7, 0x8, R2 ;  /* 0x0000000807027825 */ /* 0x001fc800078e0202 */
[----:B-123--:R-:W-:-:S07]  /*0100*/  IMAD.WIDE R4, R7, 0x8, R4 ;  /* 0x0000000807047825 */ /* 0x00efce00078e0204 */
.L_x_29:
[----:B------:R-:W-:-:S05]  /*0110*/  IMAD R7, R9, 0x7, RZ ;  /* 0x0000000709077824 */ /* 0x000fca00078e02ff */
[----:B------:R-:W-:-:S04]  /*0120*/  IADD3 R6, P0, P1, R7, UR6, R0 ;  /* 0x0000000607067c10 */ /* 0x000fc8000f91e000 */
[----:B------:R-:W-:-:S05]  /*0130*/  IADD3.X R7, PT, PT, RZ, UR7, R8, P0, P1 ;  /* 0x00000007ff077c10 */ /* 0x000fca00087e2408 */
[----:B------:R-:W2:Y:S01]  /*0140*/  LDG.E.U8 R10, desc[UR4][R6.64] ;  /* 0x00000004060a7981 */ /* 0x000ea2000c1e1100 */
[----:B------:R-:W-:Y:S01]  /*0150*/  BSSY.RECONVERGENT B0, `(.L_x_8) ;  /* 0x000000a000007945 */ /* 0x000fe20003800200 */
[----:B--2---:R-:W-:-:S13]  /*0160*/  ISETP.NE.AND P0, PT, R10, 0x33, PT ;  /* 0x000000330a00780c */ /* 0x004fda0003f05270 */
[----:B------:R-:W-:Y:S05]  /*0170*/  @!P0 BRA `(.L_x_9) ;  /* 0x0000000000148947 */ /* 0x000fea0003800000 */
[----:B------:R-:W-:-:S13]  /*0180*/  ISETP.NE.AND P0, PT, R10, 0x32, PT ;  /* 0x000000320a00780c */ /* 0x000fda0003f05270 */
[----:B------:R-:W-:Y:S05]  /*0190*/  @P0 BRA `(.L_x_10) ;  /* 0x0000000000140947 */ /* 0x000fea0003800000 */
[----:B------:R0:W-:Y:S04]  /*01a0*/  STG.E desc[UR4][R4.64], R9 ;  /* 0x0000000904007986 */ /* 0x0001e8000c101904 */
[----:B------:R0:W-:Y:S01]  /*01b0*/  STG.E desc[UR4][R4.64+0x4], RZ ;  /* 0x000004ff04007986 */ /* 0x0001e2000c101904 */
[----:B------:R-:W-:Y:S05]  /*01c0*/  BRA `(.L_x_10) ;  /* 0x0000000000087947 */ /* 0x000fea0003800000 */
.L_x_9:
[----:B------:R1:W-:Y:S04]  /*01d0*/  STG.E desc[UR4][R2.64], R9 ;  /* 0x0000000902007986 */ /* 0x0003e8000c101904 */
[----:B------:R1:W-:Y:S02]  /*01e0*/  STG.E desc[UR4][R2.64+0x4], RZ ;  /* 0x000004ff02007986 */ /* 0x0003e4000c101904 */
.L_x_10:
[----:B------:R-:W-:Y:S05]  /*01f0*/  BSYNC.RECONVERGENT B0 ;  /* 0x0000000000007941 */ /* 0x000fea0003800200 */
.L_x_8:
[----:B------:R-:W2:Y:S01]  /*0200*/  LDG.E.U8 R10, desc[UR4][R6.64+0x1] ;  /* 0x00000104060a7981 */ /* 0x000ea2000c1e1100 */
[----:B------:R-:W-:Y:S01]  /*0210*/  BSSY.RECONVERGENT B0, `(.L_x_11) ;  /* 0x000000c000007945 */ /* 0x000fe20003800200 */
[----:B--2---:R-:W-:-:S13]  /*0220*/  ISETP.NE.AND P0, PT, R10, 0x32, PT ;  /* 0x000000320a00780c */ /* 0x004fda0003f05270 */
[----:B------:R-:W-:Y:S05]  /*0230*/  @!P0 BRA `(.L_x_12) ;  /* 0x0000000000188947 */ /* 0x000fea0003800000 */
[----:B------:R-:W-:-:S13]  /*0240*/  ISETP.NE.AND P0, PT, R10, 0x33, PT ;  /* 0x000000330a00780c */ /* 0x000fda0003f05270 */
[----:B------:R-:W-:Y:S05]  /*0250*/  @P0 BRA `(.L_x_13) ;  /* 0x00000000001c0947 */ /* 0x000fea0003800000 */
[----:B------:R-:W-:Y:S01]  /*0260*/  IMAD.MOV.U32 R11, RZ, RZ, 0x1 ;  /* 0x00000001ff0b7424 */ /* 0x000fe200078e00ff */
[----:B------:R3:W-:Y:S04]  /*0270*/  STG.E desc[UR4][R2.64], R9 ;  /* 0x0000000902007986 */ /* 0x0007e8000c101904 */
[----:B------:R3:W-:Y:S01]  /*0280*/  STG.E desc[UR4][R2.64+0x4], R11 ;  /* 0x0000040b02007986 */ /* 0x0007e2000c101904 */
[----:B------:R-:W-:Y:S05]  /*0290*/  BRA `(.L_x_13) ;  /* 0x00000000000c7947 */ /* 0x000fea0003800000 */
.L_x_12:
[----:B------:R-:W-:Y:S01]  /*02a0*/  IMAD.MOV.U32 R11, RZ, RZ, 0x1 ;  /* 0x00000001ff0b7424 */ /* 0x000fe200078e00ff */
[----:B------:R2:W-:Y:S04]  /*02b0*/  STG.E desc[UR4][R4.64], R9 ;  /* 0x0000000904007986 */ /* 0x0005e8000c101904 */
[----:B------:R2:W-:Y:S02]  /*02c0*/  STG.E desc[UR4][R4.64+0x4], R11 ;  /* 0x0000040b04007986 */ /* 0x0005e4000c101904 */
.L_x_13:
[----:B------:R-:W-:Y:S05]  /*02d0*/  BSYNC.RECONVERGENT B0 ;  /* 0x0000000000007941 */ /* 0x000fea0003800200 */
.L_x_11:
[----:B------:R-:W4:Y:S01]  /*02e0*/  LDG.E.U8 R10, desc[UR4][R6.64+0x2] ;  /* 0x00000204060a7981 */ /* 0x000f22000c1e1100 */
[----:B------:R-:W-:Y:S01]  /*02f0*/  BSSY.RECONVERGENT B0, `(.L_x_14) ;  /* 0x000000c000007945 */ /* 0x000fe20003800200 */
[----:B----4-:R-:W-:-:S13]  /*0300*/  ISETP.NE.AND P0, PT, R10, 0x32, PT ;  /* 0x000000320a00780c */ /* 0x010fda0003f05270 */
[----:B------:R-:W-:Y:S05]  /*0310*/  @!P0 BRA `(.L_x_15) ;  /* 0x0000000000188947 */ /* 0x000fea0003800000 */
[----:B------:R-:W-:-:S13]  /*0320*/  ISETP.NE.AND P0, PT, R10, 0x33, PT ;  /* 0x000000330a00780c */ /* 0x000fda0003f05270 */
[----:B------:R-:W-:Y:S05]  /*0330*/  @P0 BRA `(.L_x_16) ;  /* 0x00000000001c0947 */ /* 0x000fea0003800000 */
[----:B--23--:R-:W-:Y:S01]  /*0340*/  IMAD.MOV.U32 R11, RZ, RZ, 0x2 ;  /* 0x00000002ff0b7424 */ /* 0x00cfe200078e00ff */
[----:B------:R4:W-:Y:S04]  /*0350*/  STG.E desc[UR4][R2.64], R9 ;  /* 0x0000000902007986 */ /* 0x0009e8000c101904 */
[----:B------:R4:W-:Y:S01]  /*0360*/  STG.E desc[UR4][R2.64+0x4], R11 ;  /* 0x0000040b02007986 */ /* 0x0009e2000c101904 */
[----:B------:R-:W-:Y:S05]  /*0370*/  BRA `(.L_x_16) ;  /* 0x00000000000c7947 */ /* 0x000fea0003800000 */
.L_x_15:
[----:B--23--:R-:W-:Y:S01]  /*0380*/  IMAD.MOV.U32 R11, RZ, RZ, 0x2 ;  /* 0x00000002ff0b7424 */ /* 0x00cfe200078e00ff */
[----:B------:R2:W-:Y:S04]  /*0390*/  STG.E desc[UR4][R4.64], R9 ;  /* 0x0000000904007986 */ /* 0x0005e8000c101904 */
[----:B------:R2:W-:Y:S02]  /*03a0*/  STG.E desc[UR4][R4.64+0x4], R11 ;  /* 0x0000040b04007986 */ /* 0x0005e4000c101904 */
.L_x_16:
[----:B------:R-:W-:Y:S05]  /*03b0*/  BSYNC.RECONVERGENT B0 ;  /* 0x0000000000007941 */ /* 0x000fea0003800200 */
.L_x_14:
[----:B------:R-:W5:Y:S01]  /*03c0*/  LDG.E.U8 R10, desc[UR4][R6.64+0x3] ;  /* 0x00000304060a7981 */ /* 0x000f62000c1e1100 */
[----:B------:R-:W-:Y:S01]  /*03d0*/  BSSY.RECONVERGENT B0, `(.L_x_17) ;  /* 0x000000c000007945 */ /* 0x000fe20003800200 */
[----:B-----5:R-:W-:-:S13]  /*03e0*/  ISETP.NE.AND P0, PT, R10, 0x32, PT ;  /* 0x000000320a00780c */ /* 0x020fda0003f05270 */
[----:B------:R-:W-:Y:S05]  /*03f0*/  @!P0 BRA `(.L_x_18) ;  /* 0x0000000000188947 */ /* 0x000fea0003800000 */
[----:B------:R-:W-:-:S13]  /*0400*/  ISETP.NE.AND P0, PT, R10, 0x33, PT ;  /* 0x000000330a00780c */ /* 0x000fda0003f05270 */
[----:B------:R-:W-:Y:S05]  /*0410*/  @P0 BRA `(.L_x_19) ;  /* 0x00000000001c0947 */ /* 0x000fea0003800000 */
[----:B--234-:R-:W-:Y:S01]  /*0420*/  IMAD.MOV.U32 R11, RZ, RZ, 0x3 ;  /* 0x00000003ff0b7424 */ /* 0x01cfe200078e00ff */
[----:B------:R2:W-:Y:S04]  /*0430*/  STG.E desc[UR4][R2.64], R9 ;  /* 0x0000000902007986 */ /* 0x0005e8000c101904 */
[----:B------:R2:W-:Y:S01]  /*0440*/  STG.E desc[UR4][R2.64+0x4], R11 ;  /* 0x0000040b02007986 */ /* 0x0005e2000c101904 */
[----:B------:R-:W-:Y:S05]  /*0450*/  BRA `(.L_x_19) ;  /* 0x00000000000c7947 */ /* 0x000fea0003800000 */
.L_x_18:
[----:B--234-:R-:W-:Y:S01]  /*0460*/  IMAD.MOV.U32 R11, RZ, RZ, 0x3 ;  /* 0x00000003ff0b7424 */ /* 0x01cfe200078e00ff */
[----:B------:R2:W-:Y:S04]  /*0470*/  STG.E desc[UR4][R4.64], R9 ;  /* 0x0000000904007986 */ /* 0x0005e8000c101904 */
[----:B------:R2:W-:Y:S02]  /*0480*/  STG.E desc[UR4][R4.64+0x4], R11 ;  /* 0x0000040b04007986 */ /* 0x0005e4000c101904 */
.L_x_19:
[----:B------:R-:W-:Y:S05]  /*0490*/  BSYNC.RECONVERGENT B0 ;  /* 0x0000000000007941 */ /* 0x000fea0003800200 */
.L_x_17:
        /* <DEDUP_REMOVED lines=10> */
.L_x_21:
[----:B--234-:R-:W-:Y:S01]  /*0540*/  IMAD.MOV.U32 R11, RZ, RZ, 0x4 ;  /* 0x00000004ff0b7424 */ /* 0x01cfe200078e00ff */
[----:B------:R2:W-:Y:S04]  /*0550*/  STG.E desc[UR4][R4.64], R9 ;  /* 0x0000000904007986 */ /* 0x0005e8000c101904 */
[----:B------:R2:W-:Y:S02]  /*0560*/  STG.E desc[UR4][R4.64+0x4], R11 ;  /* 0x0000040b04007986 */ /* 0x0005e4000c101904 */
.L_x_22:
[----:B------:R-:W-:Y:S05]  /*0570*/  BSYNC.RECONVERGENT B0 ;  /* 0x0000000000007941 */ /* 0x000fea0003800200 */
.L_x_20:
        /* <DEDUP_REMOVED lines=10> */
.L_x_24:
[----:B--234-:R-:W-:Y:S01]  /*0620*/  IMAD.MOV.U32 R11, RZ, RZ, 0x5 ;  /* 0x00000005ff0b7424 */ /* 0x01cfe200078e00ff */
[----:B------:R2:W-:Y:S04]  /*0630*/  STG.E desc[UR4][R4.64], R9 ;  /* 0x0000000904007986 */ /* 0x0005e8000c101904 */
[----:B------:R2:W-:Y:S02]  /*0640*/  STG.E desc[UR4][R4.64+0x4], R11 ;  /* 0x0000040b04007986 */ /* 0x0005e4000c101904 */
.L_x_25:
[----:B------:R-:W-:Y:S05]  /*0650*/  BSYNC.RECONVERGENT B0 ;  /* 0x0000000000007941 */ /* 0x000fea0003800200 */
.L_x_23:
[----:B------:R-:W5:Y:S01]  /*0660*/  LDG.E.U8 R6, desc[UR4][R6.64+0x6] ;  /* 0x0000060406067981 */ /* 0x000f62000c1e1100 */
[----:B------:R-:W-:Y:S01]  /*0670*/  BSSY.RECONVERGENT B0, `(.L_x_26) ;  /* 0x000000c000007945 */ /* 0x000fe20003800200 */
[----:B-----5:R-:W-:-:S13]  /*0680*/  ISETP.NE.AND P0, PT, R6, 0x32, PT ;  /* 0x000000320600780c */ /* 0x020fda0003f05270 */
[----:B------:R-:W-:Y:S05]  /*0690*/  @!P0 BRA `(.L_x_27) ;  /* 0x0000000000188947 */ /* 0x000fea0003800000 */
[----:B------:R-:W-:-:S13]  /*06a0*/  ISETP.NE.AND P0, PT, R6, 0x33, PT ;  /* 0x000000330600780c */ /* 0x000fda0003f05270 */
[----:B------:R-:W-:Y:S05]  /*06b0*/  @P0 BRA `(.L_x_28) ;  /* 0x00000000001c0947 */ /* 0x000fea0003800000 */
[----:B------:R-:W-:Y:S01]  /*06c0*/  IMAD.MOV.U32 R7, RZ, RZ, 0x6 ;  /* 0x00000006ff077424 */ /* 0x000fe200078e00ff */
[----:B------:R0:W-:Y:S04]  /*06d0*/  STG.E desc[UR4][R2.64], R9 ;  /* 0x0000000902007986 */ /* 0x0001e8000c101904 */
[----:B------:R0:W-:Y:S01]  /*06e0*/  STG.E desc[UR4][R2.64+0x4], R7 ;  /* 0x0000040702007986 */ /* 0x0001e2000c101904 */
[----:B------:R-:W-:Y:S05]  /*06f0*/  BRA `(.L_x_28) ;  /* 0x00000000000c7947 */ /* 0x000fea0003800000 */
.L_x_27:
[----:B------:R-:W-:Y:S01]  /*0700*/  IMAD.MOV.U32 R7, RZ, RZ, 0x6 ;  /* 0x00000006ff077424 */ /* 0x000fe200078e00ff */
[----:B------:R0:W-:Y:S04]  /*0710*/  STG.E desc[UR4][R4.64], R9 ;  /* 0x0000000904007986 */ /* 0x0001e8000c101904 */
[----:B------:R0:W-:Y:S02]  /*0720*/  STG.E desc[UR4][R4.64+0x4], R7 ;  /* 0x0000040704007986 */ /* 0x0001e4000c101904 */
.L_x_28:
[----:B------:R-:W-:Y:S05]  /*0730*/  BSYNC.RECONVERGENT B0 ;  /* 0x0000000000007941 */ /* 0x000fea0003800200 */
.L_x_26:
[----:B01234-:R-:W-:-:S05]  /*0740*/  VIADD R9, R9, 0x1 ;  /* 0x0000000109097836 */ /* 0x01ffca0000000000 */
[----:B------:R-:W-:-:S13]  /*0750*/  ISETP.NE.AND P0, PT, R9, 0x6, PT ;  /* 0x000000060900780c */ /* 0x000fda0003f05270 */
[----:B------:R-:W-:Y:S05]  /*0760*/  @P0 BRA `(.L_x_29) ;  /* 0xfffffff800680947 */ /* 0x000fea000383ffff */
[----:B------:R-:W-:Y:S05]  /*0770*/  EXIT ;  /* 0x000000000000794d */ /* 0x000fea0003800000 */
.L_x_30:
        /* <DEDUP_REMOVED lines=16> */
.L_x_33:


//--------------------- .nv.shared.reserved.0     --------------------------
	.section	.nv.shared.reserved.0,"aw",@nobits
	.weak		__nv_reservedSMEM_offset_0_alias
	.size		__nv_reservedSMEM_offset_0_alias, 0, 64
	.other		__nv_reservedSMEM_offset_0_alias,@"STO_CUDA_RESERVED_SHARED STV_DEFAULT"
__nv_reservedSMEM_offset_0_alias:
	.zero		0
	.zero		64


//--------------------- .nv.constant0._Z9bfsKernelPcPi5PointS1_PbPS1_P4NodeS0_S2_ --------------------------
	.section	.nv.constant0._Z9bfsKernelPcPi5PointS1_PbPS1_P4NodeS0_S2_,"a",@progbits
	.sectionflags	@""
	.align	4
.nv.constant0._Z9bfsKernelPcPi5PointS1_PbPS1_P4NodeS0_S2_:
	.zero		968


//--------------------- .nv.constant0._Z17numberNodesKernelPcPiS0_ --------------------------
	.section	.nv.constant0._Z17numberNodesKernelPcPiS0_,"a",@progbits
	.sectionflags	@""
	.align	4
.nv.constant0._Z17numberNodesKernelPcPiS0_:
	.zero		920


//--------------------- .nv.constant0._Z18findStartEndKernelPcP5PointS1_i --------------------------
	.section	.nv.constant0._Z18findStartEndKernelPcP5PointS1_i,"a",@progbits
	.sectionflags	@""
	.align	4
.nv.constant0._Z18findStartEndKernelPcP5PointS1_i:
	.zero		924


//--------------------- SYMBOLS --------------------------

	.type		.nv.reservedSmem.offset0,@object
	.size		.nv.reservedSmem.offset0,0x4
